	.headerflags	@"EF_CUDA_TEXMODE_UNIFIED EF_CUDA_64BIT_ADDRESS EF_CUDA_ACCELERATORS EF_CUDA_SM90 EF_CUDA_VIRTUAL_SM(EF_CUDA_SM90)"
	.elftype	@"ET_EXEC"


//--------------------- .nv.info                  --------------------------
	.section	.nv.info,"",@"SHT_CUDA_INFO"
	.align	4


	//----- nvinfo : EIATTR_REGCOUNT
	.align		4
        /*0000*/ 	.byte	0x04, 0x2f
        /*0002*/ 	.short	(.L_3 - .L_2)
	.align		4
.L_2:
        /*0004*/ 	.word	index@(triton_poi_fused__native_batch_norm_legit_no_training_hardtanh_22)
        /*0008*/ 	.word	0x00000010


	//----- nvinfo : EIATTR_MIN_STACK_SIZE
	.align		4
.L_3:
        /*000c*/ 	.byte	0x04, 0x12
        /*000e*/ 	.short	(.L_5 - .L_4)
	.align		4
.L_4:
        /*0010*/ 	.word	index@(triton_poi_fused__native_batch_norm_legit_no_training_hardtanh_22)
        /*0014*/ 	.word	0x00000000


	//----- nvinfo : EIATTR_FRAME_SIZE
	.align		4
.L_5:
        /*0018*/ 	.byte	0x04, 0x11
        /*001a*/ 	.short	(.L_7 - .L_6)
	.align		4
.L_6:
        /*001c*/ 	.word	index@(triton_poi_fused__native_batch_norm_legit_no_training_hardtanh_22)
        /*0020*/ 	.word	0x00000000


	//----- nvinfo : EIATTR_MIN_STACK_SIZE
	.align		4
.L_7:
        /*0024*/ 	.byte	0x04, 0x12
        /*0026*/ 	.short	(.L_9 - .L_8)
	.align		4
.L_8:
        /*0028*/ 	.word	index@(triton_poi_fused__native_batch_norm_legit_no_training_hardtanh_22)
        /*002c*/ 	.word	0x00000000
.L_9:


//--------------------- .nv.info.triton_poi_fused__native_batch_norm_legit_no_training_hardtanh_22 --------------------------
	.section	.nv.info.triton_poi_fused__native_batch_norm_legit_no_training_hardtanh_22,"",@"SHT_CUDA_INFO"
	.sectionflags	@""
	.align	4


	//----- nvinfo : EIATTR_CUDA_API_VERSION
	.align		4
        /*0000*/ 	.byte	0x04, 0x37
        /*0002*/ 	.short	(.L_11 - .L_10)
.L_10:
        /*0004*/ 	.word	0x0000007c


	//----- nvinfo : EIATTR_KPARAM_INFO
	.align		4
.L_11:
        /*0008*/ 	.byte	0x04, 0x17
        /*000a*/ 	.short	(.L_13 - .L_12)
.L_12:
        /*000c*/ 	.word	0x00000000
        /*0010*/ 	.short	0x0006
        /*0012*/ 	.short	0x0030
        /*0014*/ 	.byte	0x00, 0xf0, 0x11, 0x00


	//----- nvinfo : EIATTR_KPARAM_INFO
	.align		4
.L_13:
        /*0018*/ 	.byte	0x04, 0x17
        /*001a*/ 	.short	(.L_15 - .L_14)
.L_14:
        /*001c*/ 	.word	0x00000000
        /*0020*/ 	.short	0x0005
        /*0022*/ 	.short	0x0028
        /*0024*/ 	.byte	0x00, 0xf4, 0x21, 0x00


	//----- nvinfo : EIATTR_KPARAM_INFO
	.align		4
.L_15:
        /*0028*/ 	.byte	0x04, 0x17
        /*002a*/ 	.short	(.L_17 - .L_16)
.L_16:
        /*002c*/ 	.word	0x00000000
        /*0030*/ 	.short	0x0004
        /*0032*/ 	.short	0x0020
        /*0034*/ 	.byte	0x00, 0xf4, 0x21, 0x00


	//----- nvinfo : EIATTR_KPARAM_INFO
	.align		4
.L_17:
        /*0038*/ 	.byte	0x04, 0x17
        /*003a*/ 	.short	(.L_19 - .L_18)
.L_18:
        /*003c*/ 	.word	0x00000000
        /*0040*/ 	.short	0x0003
        /*0042*/ 	.short	0x0018
        /*0044*/ 	.byte	0x00, 0xf4, 0x21, 0x00


	//----- nvinfo : EIATTR_KPARAM_INFO
	.align		4
.L_19:
        /*0048*/ 	.byte	0x04, 0x17
        /*004a*/ 	.short	(.L_21 - .L_20)
.L_20:
        /*004c*/ 	.word	0x00000000
        /*0050*/ 	.short	0x0002
        /*0052*/ 	.short	0x0010
        /*0054*/ 	.byte	0x00, 0xf4, 0x21, 0x00


	//----- nvinfo : EIATTR_KPARAM_INFO
	.align		4
.L_21:
        /*0058*/ 	.byte	0x04, 0x17
        /*005a*/ 	.short	(.L_23 - .L_22)
.L_22:
        /*005c*/ 	.word	0x00000000
        /*0060*/ 	.short	0x0001
        /*0062*/ 	.short	0x0008
        /*0064*/ 	.byte	0x00, 0xf4, 0x21, 0x00


	//----- nvinfo : EIATTR_KPARAM_INFO
	.align		4
.L_23:
        /*0068*/ 	.byte	0x04, 0x17
        /*006a*/ 	.short	(.L_25 - .L_24)
.L_24:
        /*006c*/ 	.word	0x00000000
        /*0070*/ 	.short	0x0000
        /*0072*/ 	.short	0x0000
        /*0074*/ 	.byte	0x00, 0xf4, 0x21, 0x00


	//----- nvinfo : EIATTR_SPARSE_MMA_MASK
	.align		4
.L_25:
        /*0078*/ 	.byte	0x03, 0x50
        /*007a*/ 	.short	0x0000


	//----- nvinfo : EIATTR_MAXREG_COUNT
	.align		4
        /*007c*/ 	.byte	0x03, 0x1b
        /*007e*/ 	.short	0x00ff


	//----- nvinfo : EIATTR_EXIT_INSTR_OFFSETS
	.align		4
        /*0080*/ 	.byte	0x04, 0x1c
        /*0082*/ 	.short	(.L_27 - .L_26)


	//   ....[0]....
.L_26:
        /*0084*/ 	.word	0x00000420


	//----- nvinfo : EIATTR_REQNTID
	.align		4
.L_27:
        /*0088*/ 	.byte	0x04, 0x10
        /*008a*/ 	.short	(.L_29 - .L_28)
.L_28:
        /*008c*/ 	.word	0x00000100
        /*0090*/ 	.word	0x00000001
        /*0094*/ 	.word	0x00000001


	//----- nvinfo : EIATTR_CBANK_PARAM_SIZE
	.align		4
.L_29:
        /*0098*/ 	.byte	0x03, 0x19
        /*009a*/ 	.short	0x0034


	//----- nvinfo : EIATTR_PARAM_CBANK
	.align		4
        /*009c*/ 	.byte	0x04, 0x0a
        /*009e*/ 	.short	(.L_31 - .L_30)
	.align		4
.L_30:
        /*00a0*/ 	.word	index@(.nv.constant0.triton_poi_fused__native_batch_norm_legit_no_training_hardtanh_22)
        /*00a4*/ 	.short	0x0210
        /*00a6*/ 	.short	0x0034


	//----- nvinfo : EIATTR_SW_WAR
	.align		4
.L_31:
        /*00a8*/ 	.byte	0x04, 0x36
        /*00aa*/ 	.short	(.L_33 - .L_32)
.L_32:
        /*00ac*/ 	.word	0x00000008
.L_33:


//--------------------- .nv.callgraph             --------------------------
	.section	.nv.callgraph,"",@"SHT_CUDA_CALLGRAPH"
	.align	4
	.sectionentsize	8
	.align		4
        /*0000*/ 	.word	0x00000000
	.align		4
        /*0004*/ 	.word	0xffffffff
	.align		4
        /*0008*/ 	.word	0x00000000
	.align		4
        /*000c*/ 	.word	0xfffffffe
	.align		4
        /*0010*/ 	.word	0x00000000
	.align		4
        /*0014*/ 	.word	0xfffffffd
	.align		4
        /*0018*/ 	.word	0x00000000
	.align		4
        /*001c*/ 	.word	0xfffffffc


//--------------------- .nv.constant4             --------------------------
	.section	.nv.constant4,"a",@progbits
	.align	8
	.align		8
.nv.constant4:
        /*0000*/ 	.dword	_$_str
	.align		8
        /*0008*/ 	.dword	_$_str_$_2


//--------------------- .text.triton_poi_fused__native_batch_norm_legit_no_training_hardtanh_22 --------------------------
	.section	.text.triton_poi_fused__native_batch_norm_legit_no_training_hardtanh_22,"ax",@progbits
	.align	128
        .global         triton_poi_fused__native_batch_norm_legit_no_training_hardtanh_22
        .type           triton_poi_fused__native_batch_norm_legit_no_training_hardtanh_22,@function
        .size           triton_poi_fused__native_batch_norm_legit_no_training_hardtanh_22,(.L_x_1 - triton_poi_fused__native_batch_norm_legit_no_training_hardtanh_22)
        .other          triton_poi_fused__native_batch_norm_legit_no_training_hardtanh_22,@"STO_CUDA_ENTRY STV_DEFAULT"
triton_poi_fused__native_batch_norm_legit_no_training_hardtanh_22:
.text.triton_poi_fused__native_batch_norm_legit_no_training_hardtanh_22:
[----:B------:R-:W-:Y:S01]  /*0000*/  LDC R1, c[0x0][0x28] ;  /* 0x00000a00ff017b82 */ /* 0x000fe20000000800 */
[----:B------:R-:W1:Y:S07]  /*0010*/  S2R R0, SR_TID.X ;  /* 0x0000000000007919 */ /* 0x000e6e0000002100 */
[----:B------:R-:W2:Y:S01]  /*0020*/  LDC.64 R2, c[0x0][0x220] ;  /* 0x00008800ff027b82 */ /* 0x000ea20000000a00 */
[----:B------:R-:W-:Y:S01]  /*0030*/  ULDC.64 UR4, c[0x0][0x208] ;  /* 0x0000820000047ab9 */ /* 0x000fe20000000a00 */
[----:B------:R-:W3:Y:S06]  /*0040*/  S2R R5, SR_CTAID.X ;  /* 0x0000000000057919 */ /* 0x000eec0000002500 */
[----:B------:R-:W4:Y:S08]  /*0050*/  LDC.64 R6, c[0x0][0x218] ;  /* 0x00008600ff067b82 */ /* 0x000f300000000a00 */
[----:B------:R-:W5:Y:S08]  /*0060*/  LDC.64 R8, c[0x0][0x228] ;  /* 0x00008a00ff087b82 */ /* 0x000f700000000a00 */
[----:B------:R-:W5:Y:S01]  /*0070*/  LDC.64 R10, c[0x0][0x230] ;  /* 0x00008c00ff0a7b82 */ /* 0x000f620000000a00 */
[----:B-1----:R-:W-:-:S04]  /*0080*/  SHF.L.U32 R0, R0, 0x1, RZ ;  /* 0x0000000100007819 */ /* 0x002fc800000006ff */
[----:B------:R-:W-:-:S04]  /*0090*/  LOP3.LUT R0, R0, 0x1fe, RZ, 0xc0, !PT ;  /* 0x000001fe00007812 */ /* 0x000fc800078ec0ff */
[----:B---3--:R-:W-:-:S05]  /*00a0*/  LEA R0, R5, R0, 0x9 ;  /* 0x0000000005007211 */ /* 0x008fca00078e48ff */
[----:B------:R-:W-:-:S05]  /*00b0*/  IMAD.HI R4, R0, 0x2aaaaaab, RZ ;  /* 0x2aaaaaab00047827 */ /* 0x000fca00078e02ff */
[----:B------:R-:W-:-:S04]  /*00c0*/  SHF.R.U32.HI R5, RZ, 0x1f, R4 ;  /* 0x0000001fff057819 */ /* 0x000fc80000011604 */
[----:B------:R-:W-:-:S05]  /*00d0*/  LEA.HI R5, R4, R5, RZ, 0x1a ;  /* 0x0000000504057211 */ /* 0x000fca00078fd0ff */
[----:B------:R-:W-:Y:S02]  /*00e0*/  IMAD R13, R5, -0x180, R0 ;  /* 0xfffffe80050d7824 */ /* 0x000fe400078e0200 */
[----:B------:R-:W1:Y:S02]  /*00f0*/  LDC.64 R4, c[0x0][0x210] ;  /* 0x00008400ff047b82 */ /* 0x000e640000000a00 */
[----:B--2---:R-:W-:-:S06]  /*0100*/  IMAD.WIDE R2, R13, 0x4, R2 ;  /* 0x000000040d027825 */ /* 0x004fcc00078e0202 */
[----:B------:R-:W2:Y:S01]  /*0110*/  LDG.E.EL.64 R2, desc[UR4][R2.64] ;  /* 0x0000000402027981 */ /* 0x000ea2000c2e1b00 */
[----:B----4-:R-:W-:-:S04]  /*0120*/  IMAD.WIDE R6, R13, 0x4, R6 ;  /* 0x000000040d067825 */ /* 0x010fc800078e0206 */
[C---:B-----5:R-:W-:Y:S02]  /*0130*/  IMAD.WIDE R8, R13.reuse, 0x4, R8 ;  /* 0x000000040d087825 */ /* 0x060fe400078e0208 */
[----:B------:R-:W3:Y:S02]  /*0140*/  LDG.E.EL.64 R6, desc[UR4][R6.64] ;  /* 0x0000000406067981 */ /* 0x000ee4000c2e1b00 */
[----:B0-----:R-:W-:Y:S02]  /*0150*/  IMAD.WIDE R10, R13, 0x4, R10 ;  /* 0x000000040d0a7825 */ /* 0x001fe400078e020a */
[----:B------:R-:W4:Y:S04]  /*0160*/  LDG.E.EL.64 R8, desc[UR4][R8.64] ;  /* 0x0000000408087981 */ /* 0x000f28000c2e1b00 */
[----:B------:R-:W4:Y:S01]  /*0170*/  LDG.E.EL.64 R10, desc[UR4][R10.64] ;  /* 0x000000040a0a7981 */ /* 0x000f22000c2e1b00 */
[----:B-1----:R-:W-:-:S06]  /*0180*/  IMAD.WIDE R4, R0, 0x4, R4 ;  /* 0x0000000400047825 */ /* 0x002fcc00078e0204 */
[----:B------:R-:W3:Y:S01]  /*0190*/  LDG.E.64 R4, desc[UR4][R4.64] ;  /* 0x0000000404047981 */ /* 0x000ee2000c1e1b00 */
[----:B--2---:R-:W-:Y:S01]  /*01a0*/  FADD R2, R2, 9.9999997473787516356e-06 ;  /* 0x3727c5ac02027421 */ /* 0x004fe20000000000 */
[----:B------:R-:W-:-:S03]  /*01b0*/  FADD R3, R3, 9.9999997473787516356e-06 ;  /* 0x3727c5ac03037421 */ /* 0x000fc60000000000 */
[----:B------:R-:W0:Y:S08]  /*01c0*/  MUFU.SQRT R12, R2 ;  /* 0x00000002000c7308 */ /* 0x000e300000002000 */
[----:B------:R-:W1:Y:S01]  /*01d0*/  MUFU.SQRT R13, R3 ;  /* 0x00000003000d7308 */ /* 0x000e620000002000 */
[C---:B0-----:R-:W-:Y:S02]  /*01e0*/  FSETP.GT.AND P0, PT, R12.reuse, 8.50705917302346158658e+37, PT ;  /* 0x7e8000000c00780b */ /* 0x041fe40003f04000 */
[----:B------:R-:W-:-:S02]  /*01f0*/  FSETP.GEU.AND P2, PT, R12, 1.175494350822287508e-38, PT ;  /* 0x008000000c00780b */ /* 0x000fc40003f4e000 */
[C---:B-1----:R-:W-:Y:S02]  /*0200*/  FSETP.GT.AND P1, PT, R13.reuse, 8.50705917302346158658e+37, PT ;  /* 0x7e8000000d00780b */ /* 0x042fe40003f24000 */
[----:B------:R-:W-:-:S07]  /*0210*/  FSETP.GEU.AND P3, PT, R13, 1.175494350822287508e-38, PT ;  /* 0x008000000d00780b */ /* 0x000fce0003f6e000 */
[----:B------:R-:W-:Y:S01]  /*0220*/  @P0 FMUL R12, R12, 0.25 ;  /* 0x3e8000000c0c0820 */ /* 0x000fe20000400000 */
[----:B------:R-:W-:-:S03]  /*0230*/  HFMA2.MMA R2, -RZ, RZ, 1.625, 0 ;  /* 0x3e800000ff027435 */ /* 0x000fc600000001ff */
[----:B------:R-:W-:Y:S01]  /*0240*/  @!P2 FMUL R12, R12, 16777216 ;  /* 0x4b8000000c0ca820 */ /* 0x000fe20000400000 */
[----:B------:R-:W-:-:S04]  /*0250*/  @P1 FMUL R13, R13, 0.25 ;  /* 0x3e8000000d0d1820 */ /* 0x000fc80000400000 */
[----:B------:R-:W-:Y:S01]  /*0260*/  @!P3 FMUL R13, R13, 16777216 ;  /* 0x4b8000000d0db820 */ /* 0x000fe20000400000 */
[----:B------:R-:W0:Y:S01]  /*0270*/  MUFU.RCP R12, R12 ;  /* 0x0000000c000c7308 */ /* 0x000e220000001000 */
[----:B------:R-:W-:-:S07]  /*0280*/  FSEL R3, R2, 1, P0 ;  /* 0x3f80000002037808 */ /* 0x000fce0000000000 */
[----:B------:R-:W1:Y:S01]  /*0290*/  MUFU.RCP R13, R13 ;  /* 0x0000000d000d7308 */ /* 0x000e620000001000 */
[----:B------:R-:W-:Y:S01]  /*02a0*/  FSEL R2, R2, 1, P1 ;  /* 0x3f80000002027808 */ /* 0x000fe20000800000 */
[----:B------:R-:W-:Y:S01]  /*02b0*/  @!P2 FMUL R3, R3, 16777216 ;  /* 0x4b8000000303a820 */ /* 0x000fe20000400000 */
[----:B---3--:R-:W-:-:S03]  /*02c0*/  FADD R4, R4, -R6 ;  /* 0x8000000604047221 */ /* 0x008fc60000000000 */
[----:B------:R-:W-:Y:S01]  /*02d0*/  @!P3 FMUL R2, R2, 16777216 ;  /* 0x4b8000000202b820 */ /* 0x000fe20000400000 */
[----:B0-----:R-:W-:Y:S01]  /*02e0*/  FMUL R3, R12, R3 ;  /* 0x000000030c037220 */ /* 0x001fe20000400000 */
[----:B------:R-:W-:-:S03]  /*02f0*/  FADD R5, R5, -R7 ;  /* 0x8000000705057221 */ /* 0x000fc60000000000 */
[----:B------:R-:W-:Y:S01]  /*0300*/  FMUL R7, R4, R3 ;  /* 0x0000000304077220 */ /* 0x000fe20000400000 */
[----:B-1----:R-:W-:-:S03]  /*0310*/  FMUL R2, R13, R2 ;  /* 0x000000020d027220 */ /* 0x002fc60000400000 */
[----:B----4-:R-:W-:Y:S01]  /*0320*/  FFMA R7, R8, R7, R10 ;  /* 0x0000000708077223 */ /* 0x010fe2000000000a */
[----:B------:R-:W-:Y:S02]  /*0330*/  FMUL R4, R5, R2 ;  /* 0x0000000205047220 */ /* 0x000fe40000400000 */
[----:B------:R-:W0:Y:S02]  /*0340*/  LDC.64 R2, c[0x0][0x238] ;  /* 0x00008e00ff027b82 */ /* 0x000e240000000a00 */
[----:B------:R-:W-:Y:S01]  /*0350*/  FFMA R4, R9, R4, R11 ;  /* 0x0000000409047223 */ /* 0x000fe2000000000b */
[----:B------:R-:W-:-:S04]  /*0360*/  FSETP.GTU.AND P0, PT, R7, RZ, PT ;  /* 0x000000ff0700720b */ /* 0x000fc80003f0c000 */
[C---:B------:R-:W-:Y:S02]  /*0370*/  FSETP.GTU.AND P1, PT, R4.reuse, RZ, PT ;  /* 0x000000ff0400720b */ /* 0x040fe40003f2c000 */
[----:B------:R-:W-:Y:S02]  /*0380*/  FSEL R6, R7, RZ, P0 ;  /* 0x000000ff07067208 */ /* 0x000fe40000000000 */
[----:B------:R-:W-:Y:S02]  /*0390*/  FSEL R7, R4, RZ, P1 ;  /* 0x000000ff04077208 */ /* 0x000fe40000800000 */
[C---:B------:R-:W-:Y:S02]  /*03a0*/  FSETP.GEU.AND P2, PT, R6.reuse, 6, PT ;  /* 0x40c000000600780b */ /* 0x040fe40003f4e000 */
[----:B------:R-:W-:Y:S02]  /*03b0*/  FSETP.GEU.AND P3, PT, R7, 6, PT ;  /* 0x40c000000700780b */ /* 0x000fe40003f6e000 */
[----:B------:R-:W-:-:S02]  /*03c0*/  FSETP.NAN.AND P0, PT, R6, R6, PT ;  /* 0x000000060600720b */ /* 0x000fc40003f08000 */
[----:B------:R-:W-:Y:S01]  /*03d0*/  FSETP.NAN.AND P1, PT, R7, R7, PT ;  /* 0x000000070700720b */ /* 0x000fe20003f28000 */
[----:B0-----:R-:W-:-:S06]  /*03e0*/  IMAD.WIDE R2, R0, 0x4, R2 ;  /* 0x0000000400027825 */ /* 0x001fcc00078e0202 */
[----:B------:R-:W-:Y:S02]  /*03f0*/  @P2 SEL R6, R6, 0x40c00000, P0 ;  /* 0x40c0000006062807 */ /* 0x000fe40000000000 */
[----:B------:R-:W-:-:S05]  /*0400*/  @P3 SEL R7, R7, 0x40c00000, P1 ;  /* 0x40c0000007073807 */ /* 0x000fca0000800000 */
[----:B------:R-:W-:Y:S01]  /*0410*/  STG.E.64 desc[UR4][R2.64], R6 ;  /* 0x0000000602007986 */ /* 0x000fe2000c101b04 */
[----:B------:R-:W-:Y:S05]  /*0420*/  EXIT ;  /* 0x000000000000794d */ /* 0x000fea0003800000 */
.L_x_0:
[----:B------:R-:W-:-:S00]  /*0430*/  BRA `(.L_x_0) ;  /* 0xfffffffc00fc7947 */ /* 0x000fc0000383ffff */
[----:B------:R-:W-:-:S00]  /*0440*/  NOP ;  /* 0x0000000000007918 */ /* 0x000fc00000000000 */
        /* <DEDUP_REMOVED lines=11> */
.L_x_1:


//--------------------- .nv.global.init           --------------------------
	.section	.nv.global.init,"aw",@progbits
.nv.global.init:
	.type		_$_str,@object
	.size		_$_str,(_$_str_$_2 - _$_str)
_$_str:
        /*0000*/ 	.byte	0x5f, 0x5f, 0x43, 0x55, 0x44, 0x41, 0x5f, 0x46, 0x54, 0x5a, 0x00
	.type		_$_str_$_2,@object
	.size		_$_str_$_2,(.L_1 - _$_str_$_2)
_$_str_$_2:
        /*000b*/ 	.byte	0x5f, 0x5f, 0x43, 0x55, 0x44, 0x41, 0x5f, 0x50, 0x52, 0x45, 0x43, 0x5f, 0x53, 0x51, 0x52, 0x54
        /*001b*/ 	.byte	0x00
.L_1:


//--------------------- .nv.constant0.triton_poi_fused__native_batch_norm_legit_no_training_hardtanh_22 --------------------------
	.section	.nv.constant0.triton_poi_fused__native_batch_norm_legit_no_training_hardtanh_22,"a",@progbits
	.sectionflags	@""
	.align	4
.nv.constant0.triton_poi_fused__native_batch_norm_legit_no_training_hardtanh_22:
	.zero		580
